//
// Generated by NVIDIA NVVM Compiler
//
// Compiler Build ID: CL-36424714
// Cuda compilation tools, release 13.0, V13.0.88
// Based on NVVM 20.0.0
//

.version 9.0
.target sm_100
.address_size 64

	// .globl	_Z5testePi
.extern .func  (.param .b32 func_retval0) vprintf
(
	.param .b64 vprintf_param_0,
	.param .b64 vprintf_param_1
)
;
// _ZZ5testePiE1a has been demoted
.global .align 1 .b8 $str[9] = {91, 37, 100, 93, 32, 37, 100, 10};

.visible .entry _Z5testePi(
	.param .u64 .ptr .align 1 _Z5testePi_param_0
)
{
	.local .align 8 .b8 	__local_depot0[8];
	.reg .b64 	%SP;
	.reg .b64 	%SPL;
	.reg .b16 	%rs<6>;
	.reg .b32 	%r<10>;
	.reg .b64 	%rd<5>;
	// demoted variable
	.shared .align 4 .b8 _ZZ5testePiE1a[40];
	mov.u64 	%SPL, __local_depot0;
	cvta.local.u64 	%SP, %SPL;
	add.u64 	%rd1, %SP, 0;
	add.u64 	%rd2, %SPL, 0;
	mov.u32 	%r1, %tid.x;
	shl.b32 	%r2, %r1, 2;
	mov.u32 	%r3, _ZZ5testePiE1a;
	add.s32 	%r4, %r3, %r2;
	st.shared.u32 	[%r4], %r1;
	bar.sync 	0;
	cvt.u16.u32 	%rs1, %r1;
	add.s16 	%rs2, %rs1, 1;
	mul.hi.u16 	%rs3, %rs2, 6554;
	mul.lo.s16 	%rs4, %rs3, 10;
	sub.s16 	%rs5, %rs2, %rs4;
	mul.wide.u16 	%r5, %rs5, 4;
	add.s32 	%r6, %r3, %r5;
	ld.shared.u32 	%r7, [%r6];
	st.local.v2.u32 	[%rd2], {%r1, %r7};
	mov.u64 	%rd3, $str;
	cvta.global.u64 	%rd4, %rd3;
	{ // callseq 0, 0
	.param .b64 param0;
	st.param.b64 	[param0], %rd4;
	.param .b64 param1;
	st.param.b64 	[param1], %rd1;
	.param .b32 retval0;
	call.uni (retval0), 
	vprintf, 
	(
	param0, 
	param1
	);
	ld.param.b32 	%r8, [retval0];
	} // callseq 0
	ret;

}


// ===== COMPILED SASS (sm_100) =====

	.target	sm_100

	.elftype	@"ET_EXEC"


//--------------------- .note.nv.tkinfo           --------------------------
	.section	.note.nv.tkinfo,"",@"SHT_NOTE"
	.sectionflags	@"SHF_NOTE_NV_TKINFO"
	.tkinfo
        /*0018*/ 	.word	0x00000002
        /*0030*/ 	.string	""
        /*0030*/ 	.string	"ptxas"
        /*0030*/ 	.string	"Cuda compilation tools, release 13.0, V13.0.88"
        /*0030*/ 	.string	"Build cuda_13.0.r13.0/compiler.36424714_0"
        /*0030*/ 	.string	"-arch sm_100 -m 64 "



//--------------------- .note.nv.cuinfo           --------------------------
	.section	.note.nv.cuinfo,"",@"SHT_NOTE"
	.sectionflags	@"SHF_NOTE_NV_CUINFO"
        /*0018*/ 	.short	0x0002
        /*001a*/ 	.short	0x0064
        /*001c*/ 	.short	0x0082
	.zero		2


//--------------------- .nv.info                  --------------------------
	.section	.nv.info,"",@"SHT_CUDA_INFO"
	.align	4


	//----- nvinfo : EIATTR_REGCOUNT
	.align		4
        /*0000*/ 	.byte	0x04, 0x2f
        /*0002*/ 	.short	(.L_2 - .L_1)
	.align		4
.L_1:
        /*0004*/ 	.word	index@(_Z5testePi)
        /*0008*/ 	.word	0x00000018


	//----- nvinfo : EIATTR_FRAME_SIZE
	.align		4
.L_2:
        /*000c*/ 	.byte	0x04, 0x11
        /*000e*/ 	.short	(.L_4 - .L_3)
	.align		4
.L_3:
        /*0010*/ 	.word	index@(_Z5testePi)
        /*0014*/ 	.word	0x00000008


	//----- nvinfo : EIATTR_MIN_STACK_SIZE
	.align		4
.L_4:
        /*0018*/ 	.byte	0x04, 0x12
        /*001a*/ 	.short	(.L_6 - .L_5)
	.align		4
.L_5:
        /*001c*/ 	.word	index@(_Z5testePi)
        /*0020*/ 	.word	0x00000008
.L_6:


//--------------------- .nv.compat                --------------------------
	.section	.nv.compat,"",@"SHT_CUDA_COMPAT_INFO"
	.align	4
        /*0000*/ 	.byte	0x02, 0x09, 0x00, 0x00, 0x02, 0x02, 0x01, 0x00, 0x02, 0x05, 0x05, 0x00, 0x03, 0x07, 0x01, 0x01
        /*0010*/ 	.byte	0x02, 0x03, 0x00, 0x00, 0x02, 0x06, 0x01, 0x00, 0x04, 0x0b, 0x08, 0x00, 0x09, 0x00, 0x00, 0x00
        /*0020*/ 	.byte	0x00, 0x00, 0x00, 0x00


//--------------------- .nv.info._Z5testePi       --------------------------
	.section	.nv.info._Z5testePi,"",@"SHT_CUDA_INFO"
	.sectionflags	@""
	.align	4


	//----- nvinfo : EIATTR_CUDA_API_VERSION
	.align		4
        /*0000*/ 	.byte	0x04, 0x37
        /*0002*/ 	.short	(.L_8 - .L_7)
.L_7:
        /*0004*/ 	.word	0x00000082


	//----- nvinfo : EIATTR_KPARAM_INFO
	.align		4
.L_8:
        /*0008*/ 	.byte	0x04, 0x17
        /*000a*/ 	.short	(.L_10 - .L_9)
.L_9:
        /*000c*/ 	.word	0x00000000
        /*0010*/ 	.short	0x0000
        /*0012*/ 	.short	0x0000
        /*0014*/ 	.byte	0x00, 0xf5, 0x21, 0x00


	//----- nvinfo : EIATTR_SPARSE_MMA_MASK
	.align		4
.L_10:
        /*0018*/ 	.byte	0x03, 0x50
        /*001a*/ 	.short	0x0000


	//----- nvinfo : EIATTR_MAXREG_COUNT
	.align		4
        /*001c*/ 	.byte	0x03, 0x1b
        /*001e*/ 	.short	0x00ff


	//----- nvinfo : EIATTR_NUM_BARRIERS
	.align		4
        /*0020*/ 	.byte	0x02, 0x4c
        /*0022*/ 	.byte	0x01
	.zero		1


	//----- nvinfo : EIATTR_EXTERNS
	.align		4
        /*0024*/ 	.byte	0x04, 0x0f
        /*0026*/ 	.short	(.L_12 - .L_11)


	//   ....[0]....
	.align		4
.L_11:
        /*0028*/ 	.word	index@(vprintf)


	//----- nvinfo : EIATTR_MERCURY_ISA_VERSION
	.align		4
.L_12:
        /*002c*/ 	.byte	0x03, 0x5f
        /*002e*/ 	.short	0x0101


	//----- nvinfo : EIATTR_VRC_CTA_INIT_COUNT
	.align		4
        /*0030*/ 	.byte	0x02, 0x4a
	.zero		1
	.zero		1


	//----- nvinfo : EIATTR_SYSCALL_OFFSETS
	.align		4
        /*0034*/ 	.byte	0x04, 0x46
        /*0036*/ 	.short	(.L_14 - .L_13)


	//   ....[0]....
.L_13:
        /*0038*/ 	.word	0x00000200


	//----- nvinfo : EIATTR_EXIT_INSTR_OFFSETS
	.align		4
.L_14:
        /*003c*/ 	.byte	0x04, 0x1c
        /*003e*/ 	.short	(.L_16 - .L_15)


	//   ....[0]....
.L_15:
        /*0040*/ 	.word	0x00000210


	//----- nvinfo : EIATTR_CBANK_PARAM_SIZE
	.align		4
.L_16:
        /*0044*/ 	.byte	0x03, 0x19
        /*0046*/ 	.short	0x0008


	//----- nvinfo : EIATTR_PARAM_CBANK
	.align		4
        /*0048*/ 	.byte	0x04, 0x0a
        /*004a*/ 	.short	(.L_18 - .L_17)
	.align		4
.L_17:
        /*004c*/ 	.word	index@(.nv.constant0._Z5testePi)
        /*0050*/ 	.short	0x0380
        /*0052*/ 	.short	0x0008


	//----- nvinfo : EIATTR_SW_WAR
	.align		4
.L_18:
        /*0054*/ 	.byte	0x04, 0x36
        /*0056*/ 	.short	(.L_20 - .L_19)
.L_19:
        /*0058*/ 	.word	0x00000008
.L_20:


//--------------------- .nv.callgraph             --------------------------
	.section	.nv.callgraph,"",@"SHT_CUDA_CALLGRAPH"
	.align	4
	.sectionentsize	8
	.align		4
        /*0000*/ 	.word	0x00000000
	.align		4
        /*0004*/ 	.word	0xffffffff
	.align		4
        /*0008*/ 	.word	index@(_Z5testePi)
	.align		4
        /*000c*/ 	.word	index@(vprintf)
	.align		4
        /*0010*/ 	.word	0x00000000
	.align		4
        /*0014*/ 	.word	0xfffffffe
	.align		4
        /*0018*/ 	.word	0x00000000
	.align		4
        /*001c*/ 	.word	0xfffffffd
	.align		4
        /*0020*/ 	.word	0x00000000
	.align		4
        /*0024*/ 	.word	0xfffffffc


//--------------------- .nv.constant4             --------------------------
	.section	.nv.constant4,"a",@progbits
	.align	8
	.align		8
.nv.constant4:
        /*0000*/ 	.dword	vprintf
	.align		8
        /*0008*/ 	.dword	$str


//--------------------- .text._Z5testePi          --------------------------
	.section	.text._Z5testePi,"ax",@progbits
	.align	128
        .global         _Z5testePi
        .type           _Z5testePi,@function
        .size           _Z5testePi,(.L_x_2 - _Z5testePi)
        .other          _Z5testePi,@"STO_CUDA_ENTRY STV_DEFAULT"
_Z5testePi:
.text._Z5testePi:
[----:B------:R-:W0:Y:S01]  /*0000*/  LDC R1, c[0x0][0x37c] ;  /* 0x0000df00ff017b82 */ /* 0x000e220000000800 */
[----:B------:R-:W1:Y:S07]  /*0010*/  S2R R2, SR_TID.X ;  /* 0x0000000000027919 */ /* 0x000e6e0000002100 */
[----:B------:R-:W2:Y:S01]  /*0020*/  S2UR UR5, SR_CgaCtaId ;  /* 0x00000000000579c3 */ /* 0x000ea20000008800 */
[----:B------:R-:W-:Y:S01]  /*0030*/  UMOV UR4, 0x400 ;  /* 0x0000040000047882 */ /* 0x000fe20000000000 */
[----:B0-----:R-:W-:Y:S01]  /*0040*/  VIADD R1, R1, 0xfffffff8 ;  /* 0xfffffff801017836 */ /* 0x001fe20000000000 */
[----:B------:R-:W0:Y:S02]  /*0050*/  LDCU.64 UR6, c[0x4][0x8] ;  /* 0x01000100ff0677ac */ /* 0x000e240008000a00 */
[----:B0-----:R-:W-:Y:S01]  /*0060*/  IMAD.U32 R4, RZ, RZ, UR6 ;  /* 0x00000006ff047e24 */ /* 0x001fe2000f8e00ff */
[----:B--2---:R-:W-:Y:S01]  /*0070*/  ULEA UR4, UR5, UR4, 0x18 ;  /* 0x0000000405047291 */ /* 0x004fe2000f8ec0ff */
[----:B------:R-:W0:Y:S01]  /*0080*/  LDCU UR5, c[0x0][0x2fc] ;  /* 0x00005f80ff0577ac */ /* 0x000e220008000800 */
[----:B-1----:R-:W-:-:S04]  /*0090*/  VIADD R0, R2, 0x1 ;  /* 0x0000000102007836 */ /* 0x002fc80000000000 */
[----:B------:R-:W-:Y:S02]  /*00a0*/  LEA R5, R2, UR4, 0x2 ;  /* 0x0000000402057c11 */ /* 0x000fe4000f8e10ff */
[----:B------:R-:W-:-:S03]  /*00b0*/  LOP3.LUT R3, R0, 0xffff, RZ, 0xc0, !PT ;  /* 0x0000ffff00037812 */ /* 0x000fc600078ec0ff */
[----:B------:R1:W-:Y:S02]  /*00c0*/  STS [R5], R2 ;  /* 0x0000000205007388 */ /* 0x0003e40000000800 */
[----:B------:R-:W-:-:S05]  /*00d0*/  IMAD R3, R3, 0x199a, RZ ;  /* 0x0000199a03037824 */ /* 0x000fca00078e02ff */
[----:B------:R-:W-:Y:S01]  /*00e0*/  SHF.R.U32.HI R3, RZ, 0x10, R3 ;  /* 0x00000010ff037819 */ /* 0x000fe20000011603 */
[----:B-1----:R-:W-:-:S03]  /*00f0*/  IMAD.U32 R5, RZ, RZ, UR7 ;  /* 0x00000007ff057e24 */ /* 0x002fc6000f8e00ff */
[----:B------:R-:W-:-:S05]  /*0100*/  PRMT R3, R3, 0x9910, RZ ;  /* 0x0000991003037816 */ /* 0x000fca00000000ff */
[----:B------:R-:W-:-:S04]  /*0110*/  IMAD R3, R3, 0xa, RZ ;  /* 0x0000000a03037824 */ /* 0x000fc800078e02ff */
[----:B------:R-:W-:-:S05]  /*0120*/  IMAD.MOV R3, RZ, RZ, -R3 ;  /* 0x000000ffff037224 */ /* 0x000fca00078e0a03 */
[----:B------:R-:W-:-:S05]  /*0130*/  PRMT R3, R3, 0x7710, RZ ;  /* 0x0000771003037816 */ /* 0x000fca00000000ff */
[----:B------:R-:W-:-:S05]  /*0140*/  IMAD.IADD R0, R0, 0x1, R3 ;  /* 0x0000000100007824 */ /* 0x000fca00078e0203 */
[----:B------:R-:W-:-:S04]  /*0150*/  LOP3.LUT R0, R0, 0xffff, RZ, 0xc0, !PT ;  /* 0x0000ffff00007812 */ /* 0x000fc800078ec0ff */
[----:B------:R-:W-:Y:S01]  /*0160*/  LEA R3, R0, UR4, 0x2 ;  /* 0x0000000400037c11 */ /* 0x000fe2000f8e10ff */
[----:B------:R-:W-:Y:S01]  /*0170*/  BAR.SYNC.DEFER_BLOCKING 0x0 ;  /* 0x0000000000007b1d */ /* 0x000fe20000010000 */
[----:B------:R-:W-:-:S05]  /*0180*/  MOV R0, 0x0 ;  /* 0x0000000000007802 */ /* 0x000fca0000000f00 */
[----:B------:R-:W1:Y:S02]  /*0190*/  LDCU UR4, c[0x0][0x2f8] ;  /* 0x00005f00ff0477ac */ /* 0x000e640008000800 */
[----:B------:R2:W3:Y:S01]  /*01a0*/  LDC.64 R8, c[0x4][R0] ;  /* 0x0100000000087b82 */ /* 0x0004e20000000a00 */
[----:B------:R-:W4:Y:S01]  /*01b0*/  LDS R3, [R3] ;  /* 0x0000000003037984 */ /* 0x000f220000000800 */
[----:B-1----:R-:W-:-:S05]  /*01c0*/  IADD3 R6, P0, PT, R1, UR4, RZ ;  /* 0x0000000401067c10 */ /* 0x002fca000ff1e0ff */
[----:B0-----:R-:W-:Y:S01]  /*01d0*/  IMAD.X R7, RZ, RZ, UR5, P0 ;  /* 0x00000005ff077e24 */ /* 0x001fe200080e06ff */
[----:B----4-:R2:W-:Y:S07]  /*01e0*/  STL.64 [R1], R2 ;  /* 0x0000000201007387 */ /* 0x0105ee0000100a00 */
[----:B------:R-:W-:-:S07]  /*01f0*/  LEPC R20, `(.L_x_0) ;  /* 0x000000001014794e */ /* 0x000fce0000000000 */
[----:B--23--:R-:W-:Y:S05]  /*0200*/  CALL.ABS.NOINC R8 ;  /* 0x0000000008007343 */ /* 0x00cfea0003c00000 */
.L_x_0:
[----:B------:R-:W-:Y:S05]  /*0210*/  EXIT ;  /* 0x000000000000794d */ /* 0x000fea0003800000 */
.L_x_1:
[----:B------:R-:W-:-:S00]  /*0220*/  BRA `(.L_x_1) ;  /* 0xfffffffc00fc7947 */ /* 0x000fc0000383ffff */
[----:B------:R-:W-:-:S00]  /*0230*/  NOP ;  /* 0x0000000000007918 */ /* 0x000fc00000000000 */
        /* <DEDUP_REMOVED lines=12> */
.L_x_2:


//--------------------- .nv.global.init           --------------------------
	.section	.nv.global.init,"aw",@progbits
.nv.global.init:
	.type		$str,@object
	.size		$str,(.L_0 - $str)
$str:
        /*0000*/ 	.byte	0x5b, 0x25, 0x64, 0x5d, 0x20, 0x25, 0x64, 0x0a, 0x00
.L_0:


//--------------------- .nv.shared._Z5testePi     --------------------------
	.section	.nv.shared._Z5testePi,"aw",@nobits
	.sectionflags	@""
	.align	4
.nv.shared._Z5testePi:
	.zero		1064


//--------------------- .nv.shared.reserved.0     --------------------------
	.section	.nv.shared.reserved.0,"aw",@nobits
	.weak		__nv_reservedSMEM_offset_0_alias
	.size		__nv_reservedSMEM_offset_0_alias, 0, 64
	.other		__nv_reservedSMEM_offset_0_alias,@"STO_CUDA_RESERVED_SHARED STV_DEFAULT"
__nv_reservedSMEM_offset_0_alias:
	.zero		0
	.zero		64


//--------------------- .nv.constant0._Z5testePi  --------------------------
	.section	.nv.constant0._Z5testePi,"a",@progbits
	.sectionflags	@""
	.align	4
.nv.constant0._Z5testePi:
	.zero		904


//--------------------- SYMBOLS --------------------------

	.type		.nv.reservedSmem.offset0,@object
	.size		.nv.reservedSmem.offset0,0x4
	.type		.nv.reservedSmem.cap,@object
	.size		.nv.reservedSmem.cap,0x4
	.type		vprintf,@function
